//
// Generated by NVIDIA NVVM Compiler
//
// Compiler Build ID: CL-36424714
// Cuda compilation tools, release 13.0, V13.0.88
// Based on NVVM 20.0.0
//

.version 9.0
.target sm_100
.address_size 64

	// .globl	_Z14AtomicAddCheckPi
// _ZZ14AtomicAddCheckPiE3val has been demoted

.visible .entry _Z14AtomicAddCheckPi(
	.param .u64 .ptr .align 1 _Z14AtomicAddCheckPi_param_0
)
{
	.reg .pred 	%p<2>;
	.reg .b32 	%r<7>;
	.reg .b64 	%rd<3>;
	// demoted variable
	.shared .align 4 .u32 _ZZ14AtomicAddCheckPiE3val;
	ld.param.u64 	%rd1, [_Z14AtomicAddCheckPi_param_0];
	mov.u32 	%r1, %tid.x;
	mov.b32 	%r2, 0;
	st.shared.u32 	[_ZZ14AtomicAddCheckPiE3val], %r2;
	and.b32  	%r3, %r1, 1;
	setp.eq.b32 	%p1, %r3, 1;
	@%p1 bra 	$L__BB0_2;
	atom.shared.add.u32 	%r5, [_ZZ14AtomicAddCheckPiE3val], 1;
	bra.uni 	$L__BB0_3;
$L__BB0_2:
	atom.shared.add.u32 	%r4, [_ZZ14AtomicAddCheckPiE3val], 2;
$L__BB0_3:
	ld.shared.u32 	%r6, [_ZZ14AtomicAddCheckPiE3val];
	cvta.to.global.u64 	%rd2, %rd1;
	st.global.u32 	[%rd2], %r6;
	ret;

}


// ===== COMPILED SASS (sm_100) =====

	.target	sm_100

	.elftype	@"ET_EXEC"


//--------------------- .note.nv.tkinfo           --------------------------
	.section	.note.nv.tkinfo,"",@"SHT_NOTE"
	.sectionflags	@"SHF_NOTE_NV_TKINFO"
	.tkinfo
        /*0018*/ 	.word	0x00000002
        /*0030*/ 	.string	""
        /*0030*/ 	.string	"ptxas"
        /*0030*/ 	.string	"Cuda compilation tools, release 13.0, V13.0.88"
        /*0030*/ 	.string	"Build cuda_13.0.r13.0/compiler.36424714_0"
        /*0030*/ 	.string	"-arch sm_100 -m 64 "



//--------------------- .note.nv.cuinfo           --------------------------
	.section	.note.nv.cuinfo,"",@"SHT_NOTE"
	.sectionflags	@"SHF_NOTE_NV_CUINFO"
        /*0018*/ 	.short	0x0002
        /*001a*/ 	.short	0x0064
        /*001c*/ 	.short	0x0082
	.zero		2


//--------------------- .nv.info                  --------------------------
	.section	.nv.info,"",@"SHT_CUDA_INFO"
	.align	4


	//----- nvinfo : EIATTR_REGCOUNT
	.align		4
        /*0000*/ 	.byte	0x04, 0x2f
        /*0002*/ 	.short	(.L_1 - .L_0)
	.align		4
.L_0:
        /*0004*/ 	.word	index@(_Z14AtomicAddCheckPi)
        /*0008*/ 	.word	0x00000008


	//----- nvinfo : EIATTR_FRAME_SIZE
	.align		4
.L_1:
        /*000c*/ 	.byte	0x04, 0x11
        /*000e*/ 	.short	(.L_3 - .L_2)
	.align		4
.L_2:
        /*0010*/ 	.word	index@(_Z14AtomicAddCheckPi)
        /*0014*/ 	.word	0x00000000


	//----- nvinfo : EIATTR_MIN_STACK_SIZE
	.align		4
.L_3:
        /*0018*/ 	.byte	0x04, 0x12
        /*001a*/ 	.short	(.L_5 - .L_4)
	.align		4
.L_4:
        /*001c*/ 	.word	index@(_Z14AtomicAddCheckPi)
        /*0020*/ 	.word	0x00000000
.L_5:


//--------------------- .nv.compat                --------------------------
	.section	.nv.compat,"",@"SHT_CUDA_COMPAT_INFO"
	.align	4
        /*0000*/ 	.byte	0x02, 0x09, 0x00, 0x00, 0x02, 0x02, 0x01, 0x00, 0x02, 0x05, 0x05, 0x00, 0x03, 0x07, 0x01, 0x01
        /*0010*/ 	.byte	0x02, 0x03, 0x00, 0x00, 0x02, 0x06, 0x01, 0x00, 0x04, 0x0b, 0x08, 0x00, 0x09, 0x00, 0x00, 0x00
        /*0020*/ 	.byte	0x00, 0x00, 0x00, 0x00


//--------------------- .nv.info._Z14AtomicAddCheckPi --------------------------
	.section	.nv.info._Z14AtomicAddCheckPi,"",@"SHT_CUDA_INFO"
	.sectionflags	@""
	.align	4


	//----- nvinfo : EIATTR_CUDA_API_VERSION
	.align		4
        /*0000*/ 	.byte	0x04, 0x37
        /*0002*/ 	.short	(.L_7 - .L_6)
.L_6:
        /*0004*/ 	.word	0x00000082


	//----- nvinfo : EIATTR_KPARAM_INFO
	.align		4
.L_7:
        /*0008*/ 	.byte	0x04, 0x17
        /*000a*/ 	.short	(.L_9 - .L_8)
.L_8:
        /*000c*/ 	.word	0x00000000
        /*0010*/ 	.short	0x0000
        /*0012*/ 	.short	0x0000
        /*0014*/ 	.byte	0x00, 0xf5, 0x21, 0x00


	//----- nvinfo : EIATTR_SPARSE_MMA_MASK
	.align		4
.L_9:
        /*0018*/ 	.byte	0x03, 0x50
        /*001a*/ 	.short	0x0000


	//----- nvinfo : EIATTR_MAXREG_COUNT
	.align		4
        /*001c*/ 	.byte	0x03, 0x1b
        /*001e*/ 	.short	0x00ff


	//----- nvinfo : EIATTR_MERCURY_ISA_VERSION
	.align		4
        /*0020*/ 	.byte	0x03, 0x5f
        /*0022*/ 	.short	0x0101


	//----- nvinfo : EIATTR_INT_WARP_WIDE_INSTR_OFFSETS
	.align		4
        /*0024*/ 	.byte	0x04, 0x31
        /*0026*/ 	.short	(.L_11 - .L_10)


	//   ....[0]....
.L_10:
        /*0028*/ 	.word	0x000000e0


	//----- nvinfo : EIATTR_VRC_CTA_INIT_COUNT
	.align		4
.L_11:
        /*002c*/ 	.byte	0x02, 0x4a
	.zero		1
	.zero		1


	//----- nvinfo : EIATTR_EXIT_INSTR_OFFSETS
	.align		4
        /*0030*/ 	.byte	0x04, 0x1c
        /*0032*/ 	.short	(.L_13 - .L_12)


	//   ....[0]....
.L_12:
        /*0034*/ 	.word	0x00000180


	//----- nvinfo : EIATTR_CRS_STACK_SIZE
	.align		4
.L_13:
        /*0038*/ 	.byte	0x04, 0x1e
        /*003a*/ 	.short	(.L_15 - .L_14)
.L_14:
        /*003c*/ 	.word	0x00000000


	//----- nvinfo : EIATTR_CBANK_PARAM_SIZE
	.align		4
.L_15:
        /*0040*/ 	.byte	0x03, 0x19
        /*0042*/ 	.short	0x0008


	//----- nvinfo : EIATTR_PARAM_CBANK
	.align		4
        /*0044*/ 	.byte	0x04, 0x0a
        /*0046*/ 	.short	(.L_17 - .L_16)
	.align		4
.L_16:
        /*0048*/ 	.word	index@(.nv.constant0._Z14AtomicAddCheckPi)
        /*004c*/ 	.short	0x0380
        /*004e*/ 	.short	0x0008


	//----- nvinfo : EIATTR_SW_WAR
	.align		4
.L_17:
        /*0050*/ 	.byte	0x04, 0x36
        /*0052*/ 	.short	(.L_19 - .L_18)
.L_18:
        /*0054*/ 	.word	0x00000008
.L_19:


//--------------------- .nv.callgraph             --------------------------
	.section	.nv.callgraph,"",@"SHT_CUDA_CALLGRAPH"
	.align	4
	.sectionentsize	8
	.align		4
        /*0000*/ 	.word	0x00000000
	.align		4
        /*0004*/ 	.word	0xffffffff
	.align		4
        /*0008*/ 	.word	0x00000000
	.align		4
        /*000c*/ 	.word	0xfffffffe
	.align		4
        /*0010*/ 	.word	0x00000000
	.align		4
        /*0014*/ 	.word	0xfffffffd
	.align		4
        /*0018*/ 	.word	0x00000000
	.align		4
        /*001c*/ 	.word	0xfffffffc


//--------------------- .text._Z14AtomicAddCheckPi --------------------------
	.section	.text._Z14AtomicAddCheckPi,"ax",@progbits
	.align	128
        .global         _Z14AtomicAddCheckPi
        .type           _Z14AtomicAddCheckPi,@function
        .size           _Z14AtomicAddCheckPi,(.L_x_4 - _Z14AtomicAddCheckPi)
        .other          _Z14AtomicAddCheckPi,@"STO_CUDA_ENTRY STV_DEFAULT"
_Z14AtomicAddCheckPi:
.text._Z14AtomicAddCheckPi:
[----:B------:R-:W-:Y:S08]  /*0000*/  LDC R1, c[0x0][0x37c] ;  /* 0x0000df00ff017b82 */ /* 0x000ff00000000800 */
[----:B------:R-:W0:Y:S01]  /*0010*/  S2UR UR5, SR_CgaCtaId ;  /* 0x00000000000579c3 */ /* 0x000e220000008800 */
[----:B------:R-:W1:Y:S01]  /*0020*/  S2R R0, SR_TID.X ;  /* 0x0000000000007919 */ /* 0x000e620000002100 */
[----:B------:R-:W-:Y:S01]  /*0030*/  UMOV UR4, 0x400 ;  /* 0x0000040000047882 */ /* 0x000fe20000000000 */
[----:B------:R-:W2:Y:S01]  /*0040*/  LDCU.64 UR6, c[0x0][0x358] ;  /* 0x00006b00ff0677ac */ /* 0x000ea20008000a00 */
[----:B------:R-:W-:Y:S01]  /*0050*/  BSSY.RECONVERGENT B0, `(.L_x_0) ;  /* 0x000000f000007945 */ /* 0x000fe20003800200 */
[----:B0-----:R-:W-:-:S09]  /*0060*/  ULEA UR4, UR5, UR4, 0x18 ;  /* 0x0000000405047291 */ /* 0x001fd2000f8ec0ff */
[----:B------:R-:W-:Y:S01]  /*0070*/  STS [UR4], RZ ;  /* 0x000000ffff007988 */ /* 0x000fe20008000804 */
[----:B-1----:R-:W-:-:S04]  /*0080*/  LOP3.LUT R0, R0, 0x1, RZ, 0xc0, !PT ;  /* 0x0000000100007812 */ /* 0x002fc800078ec0ff */
[----:B------:R-:W-:-:S13]  /*0090*/  ISETP.NE.U32.AND P0, PT, R0, 0x1, PT ;  /* 0x000000010000780c */ /* 0x000fda0003f05070 */
[----:B--2---:R-:W-:Y:S05]  /*00a0*/  @!P0 BRA `(.L_x_1) ;  /* 0x0000000000088947 */ /* 0x004fea0003800000 */
[----:B------:R-:W-:Y:S01]  /*00b0*/  ATOMS.POPC.INC.32 RZ, [UR4] ;  /* 0x00000000ffff7f8c */ /* 0x000fe2000d800004 */
[----:B------:R-:W-:Y:S05]  /*00c0*/  BRA `(.L_x_2) ;  /* 0x00000000001c7947 */ /* 0x000fea0003800000 */
.L_x_1:
[----:B------:R-:W0:Y:S01]  /*00d0*/  S2R R2, SR_LANEID ;  /* 0x0000000000027919 */ /* 0x000e220000000000 */
[----:B------:R-:W-:Y:S02]  /*00e0*/  VOTEU.ANY UR5, UPT, PT ;  /* 0x0000000000057886 */ /* 0x000fe400038e0100 */
[----:B------:R-:W1:Y:S01]  /*00f0*/  POPC R0, UR5 ;  /* 0x0000000500007d09 */ /* 0x000e620008000000 */
[----:B------:R-:W-:Y:S01]  /*0100*/  UFLO.U32 UR5, UR5 ;  /* 0x00000005000572bd */ /* 0x000fe200080e0000 */
[----:B-1----:R-:W-:-:S05]  /*0110*/  IMAD.SHL.U32 R0, R0, 0x2, RZ ;  /* 0x0000000200007824 */ /* 0x002fca00078e00ff */
[----:B0-----:R-:W-:-:S13]  /*0120*/  ISETP.EQ.U32.AND P0, PT, R2, UR5, PT ;  /* 0x0000000502007c0c */ /* 0x001fda000bf02070 */
[----:B------:R0:W-:Y:S02]  /*0130*/  @P0 ATOMS.ADD RZ, [UR4], R0 ;  /* 0x00000000ffff098c */ /* 0x0001e40008000004 */
.L_x_2:
[----:B------:R-:W-:Y:S05]  /*0140*/  BSYNC.RECONVERGENT B0 ;  /* 0x0000000000007941 */ /* 0x000fea0003800200 */
.L_x_0:
[----:B------:R-:W1:Y:S01]  /*0150*/  LDS R5, [UR4] ;  /* 0x00000004ff057984 */ /* 0x000e620008000800 */
[----:B------:R-:W1:Y:S03]  /*0160*/  LDC.64 R2, c[0x0][0x380] ;  /* 0x0000e000ff027b82 */ /* 0x000e660000000a00 */
[----:B-1----:R-:W-:Y:S01]  /*0170*/  STG.E desc[UR6][R2.64], R5 ;  /* 0x0000000502007986 */ /* 0x002fe2000c101906 */
[----:B------:R-:W-:Y:S05]  /*0180*/  EXIT ;  /* 0x000000000000794d */ /* 0x000fea0003800000 */
.L_x_3:
[----:B------:R-:W-:-:S00]  /*0190*/  BRA `(.L_x_3) ;  /* 0xfffffffc00fc7947 */ /* 0x000fc0000383ffff */
[----:B------:R-:W-:-:S00]  /*01a0*/  NOP ;  /* 0x0000000000007918 */ /* 0x000fc00000000000 */
        /* <DEDUP_REMOVED lines=13> */
.L_x_4:


//--------------------- .nv.shared._Z14AtomicAddCheckPi --------------------------
	.section	.nv.shared._Z14AtomicAddCheckPi,"aw",@nobits
	.sectionflags	@""
	.align	4
.nv.shared._Z14AtomicAddCheckPi:
	.zero		1028


//--------------------- .nv.shared.reserved.0     --------------------------
	.section	.nv.shared.reserved.0,"aw",@nobits
	.weak		__nv_reservedSMEM_offset_0_alias
	.size		__nv_reservedSMEM_offset_0_alias, 0, 64
	.other		__nv_reservedSMEM_offset_0_alias,@"STO_CUDA_RESERVED_SHARED STV_DEFAULT"
__nv_reservedSMEM_offset_0_alias:
	.zero		0
	.zero		64


//--------------------- .nv.constant0._Z14AtomicAddCheckPi --------------------------
	.section	.nv.constant0._Z14AtomicAddCheckPi,"a",@progbits
	.sectionflags	@""
	.align	4
.nv.constant0._Z14AtomicAddCheckPi:
	.zero		904


//--------------------- SYMBOLS --------------------------

	.type		.nv.reservedSmem.offset0,@object
	.size		.nv.reservedSmem.offset0,0x4
	.type		.nv.reservedSmem.cap,@object
	.size		.nv.reservedSmem.cap,0x4
